//
// Generated by NVIDIA NVVM Compiler
//
// Compiler Build ID: CL-36424714
// Cuda compilation tools, release 13.0, V13.0.88
// Based on NVVM 20.0.0
//

.version 9.0
.target sm_100
.address_size 64

	// .globl	_Z18bgr_to_gray_kernelPhS_iiii

.visible .entry _Z18bgr_to_gray_kernelPhS_iiii(
	.param .u64 .ptr .align 1 _Z18bgr_to_gray_kernelPhS_iiii_param_0,
	.param .u64 .ptr .align 1 _Z18bgr_to_gray_kernelPhS_iiii_param_1,
	.param .u32 _Z18bgr_to_gray_kernelPhS_iiii_param_2,
	.param .u32 _Z18bgr_to_gray_kernelPhS_iiii_param_3,
	.param .u32 _Z18bgr_to_gray_kernelPhS_iiii_param_4,
	.param .u32 _Z18bgr_to_gray_kernelPhS_iiii_param_5
)
{


	ret;

}


// ===== COMPILED SASS (sm_100) =====

	.target	sm_100

	.elftype	@"ET_EXEC"


//--------------------- .note.nv.tkinfo           --------------------------
	.section	.note.nv.tkinfo,"",@"SHT_NOTE"
	.sectionflags	@"SHF_NOTE_NV_TKINFO"
	.tkinfo
        /*0018*/ 	.word	0x00000002
        /*0030*/ 	.string	""
        /*0030*/ 	.string	"ptxas"
        /*0030*/ 	.string	"Cuda compilation tools, release 13.0, V13.0.88"
        /*0030*/ 	.string	"Build cuda_13.0.r13.0/compiler.36424714_0"
        /*0030*/ 	.string	"-arch sm_100 -m 64 "



//--------------------- .note.nv.cuinfo           --------------------------
	.section	.note.nv.cuinfo,"",@"SHT_NOTE"
	.sectionflags	@"SHF_NOTE_NV_CUINFO"
        /*0018*/ 	.short	0x0002
        /*001a*/ 	.short	0x0064
        /*001c*/ 	.short	0x0082
	.zero		2


//--------------------- .nv.info                  --------------------------
	.section	.nv.info,"",@"SHT_CUDA_INFO"
	.align	4


	//----- nvinfo : EIATTR_REGCOUNT
	.align		4
        /*0000*/ 	.byte	0x04, 0x2f
        /*0002*/ 	.short	(.L_1 - .L_0)
	.align		4
.L_0:
        /*0004*/ 	.word	index@(_Z18bgr_to_gray_kernelPhS_iiii)
        /*0008*/ 	.word	0x00000004


	//----- nvinfo : EIATTR_FRAME_SIZE
	.align		4
.L_1:
        /*000c*/ 	.byte	0x04, 0x11
        /*000e*/ 	.short	(.L_3 - .L_2)
	.align		4
.L_2:
        /*0010*/ 	.word	index@(_Z18bgr_to_gray_kernelPhS_iiii)
        /*0014*/ 	.word	0x00000000


	//----- nvinfo : EIATTR_MIN_STACK_SIZE
	.align		4
.L_3:
        /*0018*/ 	.byte	0x04, 0x12
        /*001a*/ 	.short	(.L_5 - .L_4)
	.align		4
.L_4:
        /*001c*/ 	.word	index@(_Z18bgr_to_gray_kernelPhS_iiii)
        /*0020*/ 	.word	0x00000000
.L_5:


//--------------------- .nv.compat                --------------------------
	.section	.nv.compat,"",@"SHT_CUDA_COMPAT_INFO"
	.align	4
        /*0000*/ 	.byte	0x02, 0x09, 0x00, 0x00, 0x02, 0x02, 0x01, 0x00, 0x02, 0x05, 0x05, 0x00, 0x03, 0x07, 0x01, 0x01
        /*0010*/ 	.byte	0x02, 0x03, 0x00, 0x00, 0x02, 0x06, 0x01, 0x00, 0x04, 0x0b, 0x08, 0x00, 0x09, 0x00, 0x00, 0x00
        /*0020*/ 	.byte	0x00, 0x00, 0x00, 0x00


//--------------------- .nv.info._Z18bgr_to_gray_kernelPhS_iiii --------------------------
	.section	.nv.info._Z18bgr_to_gray_kernelPhS_iiii,"",@"SHT_CUDA_INFO"
	.sectionflags	@""
	.align	4


	//----- nvinfo : EIATTR_CUDA_API_VERSION
	.align		4
        /*0000*/ 	.byte	0x04, 0x37
        /*0002*/ 	.short	(.L_7 - .L_6)
.L_6:
        /*0004*/ 	.word	0x00000082


	//----- nvinfo : EIATTR_KPARAM_INFO
	.align		4
.L_7:
        /*0008*/ 	.byte	0x04, 0x17
        /*000a*/ 	.short	(.L_9 - .L_8)
.L_8:
        /*000c*/ 	.word	0x00000000
        /*0010*/ 	.short	0x0005
        /*0012*/ 	.short	0x001c
        /*0014*/ 	.byte	0x00, 0xf0, 0x11, 0x00


	//----- nvinfo : EIATTR_KPARAM_INFO
	.align		4
.L_9:
        /*0018*/ 	.byte	0x04, 0x17
        /*001a*/ 	.short	(.L_11 - .L_10)
.L_10:
        /*001c*/ 	.word	0x00000000
        /*0020*/ 	.short	0x0004
        /*0022*/ 	.short	0x0018
        /*0024*/ 	.byte	0x00, 0xf0, 0x11, 0x00


	//----- nvinfo : EIATTR_KPARAM_INFO
	.align		4
.L_11:
        /*0028*/ 	.byte	0x04, 0x17
        /*002a*/ 	.short	(.L_13 - .L_12)
.L_12:
        /*002c*/ 	.word	0x00000000
        /*0030*/ 	.short	0x0003
        /*0032*/ 	.short	0x0014
        /*0034*/ 	.byte	0x00, 0xf0, 0x11, 0x00


	//----- nvinfo : EIATTR_KPARAM_INFO
	.align		4
.L_13:
        /*0038*/ 	.byte	0x04, 0x17
        /*003a*/ 	.short	(.L_15 - .L_14)
.L_14:
        /*003c*/ 	.word	0x00000000
        /*0040*/ 	.short	0x0002
        /*0042*/ 	.short	0x0010
        /*0044*/ 	.byte	0x00, 0xf0, 0x11, 0x00


	//----- nvinfo : EIATTR_KPARAM_INFO
	.align		4
.L_15:
        /*0048*/ 	.byte	0x04, 0x17
        /*004a*/ 	.short	(.L_17 - .L_16)
.L_16:
        /*004c*/ 	.word	0x00000000
        /*0050*/ 	.short	0x0001
        /*0052*/ 	.short	0x0008
        /*0054*/ 	.byte	0x00, 0xf5, 0x21, 0x00


	//----- nvinfo : EIATTR_KPARAM_INFO
	.align		4
.L_17:
        /*0058*/ 	.byte	0x04, 0x17
        /*005a*/ 	.short	(.L_19 - .L_18)
.L_18:
        /*005c*/ 	.word	0x00000000
        /*0060*/ 	.short	0x0000
        /*0062*/ 	.short	0x0000
        /*0064*/ 	.byte	0x00, 0xf5, 0x21, 0x00


	//----- nvinfo : EIATTR_SPARSE_MMA_MASK
	.align		4
.L_19:
        /*0068*/ 	.byte	0x03, 0x50
        /*006a*/ 	.short	0x0000


	//----- nvinfo : EIATTR_MAXREG_COUNT
	.align		4
        /*006c*/ 	.byte	0x03, 0x1b
        /*006e*/ 	.short	0x00ff


	//----- nvinfo : EIATTR_MERCURY_ISA_VERSION
	.align		4
        /*0070*/ 	.byte	0x03, 0x5f
        /*0072*/ 	.short	0x0101


	//----- nvinfo : EIATTR_VRC_CTA_INIT_COUNT
	.align		4
        /*0074*/ 	.byte	0x02, 0x4a
	.zero		1
	.zero		1


	//----- nvinfo : EIATTR_EXIT_INSTR_OFFSETS
	.align		4
        /*0078*/ 	.byte	0x04, 0x1c
        /*007a*/ 	.short	(.L_21 - .L_20)


	//   ....[0]....
.L_20:
        /*007c*/ 	.word	0x00000010


	//----- nvinfo : EIATTR_CBANK_PARAM_SIZE
	.align		4
.L_21:
        /*0080*/ 	.byte	0x03, 0x19
        /*0082*/ 	.short	0x0020


	//----- nvinfo : EIATTR_PARAM_CBANK
	.align		4
        /*0084*/ 	.byte	0x04, 0x0a
        /*0086*/ 	.short	(.L_23 - .L_22)
	.align		4
.L_22:
        /*0088*/ 	.word	index@(.nv.constant0._Z18bgr_to_gray_kernelPhS_iiii)
        /*008c*/ 	.short	0x0380
        /*008e*/ 	.short	0x0020


	//----- nvinfo : EIATTR_SW_WAR
	.align		4
.L_23:
        /*0090*/ 	.byte	0x04, 0x36
        /*0092*/ 	.short	(.L_25 - .L_24)
.L_24:
        /*0094*/ 	.word	0x00000008
.L_25:


//--------------------- .nv.callgraph             --------------------------
	.section	.nv.callgraph,"",@"SHT_CUDA_CALLGRAPH"
	.align	4
	.sectionentsize	8
	.align		4
        /*0000*/ 	.word	0x00000000
	.align		4
        /*0004*/ 	.word	0xffffffff
	.align		4
        /*0008*/ 	.word	0x00000000
	.align		4
        /*000c*/ 	.word	0xfffffffe
	.align		4
        /*0010*/ 	.word	0x00000000
	.align		4
        /*0014*/ 	.word	0xfffffffd
	.align		4
        /*0018*/ 	.word	0x00000000
	.align		4
        /*001c*/ 	.word	0xfffffffc


//--------------------- .text._Z18bgr_to_gray_kernelPhS_iiii --------------------------
	.section	.text._Z18bgr_to_gray_kernelPhS_iiii,"ax",@progbits
	.align	128
        .global         _Z18bgr_to_gray_kernelPhS_iiii
        .type           _Z18bgr_to_gray_kernelPhS_iiii,@function
        .size           _Z18bgr_to_gray_kernelPhS_iiii,(.L_x_1 - _Z18bgr_to_gray_kernelPhS_iiii)
        .other          _Z18bgr_to_gray_kernelPhS_iiii,@"STO_CUDA_ENTRY STV_DEFAULT"
_Z18bgr_to_gray_kernelPhS_iiii:
.text._Z18bgr_to_gray_kernelPhS_iiii:
[----:B------:R-:W-:Y:S01]  /*0000*/  LDC R1, c[0x0][0x37c] ;  /* 0x0000df00ff017b82 */ /* 0x000fe20000000800 */
[----:B------:R-:W-:Y:S05]  /*0010*/  EXIT ;  /* 0x000000000000794d */ /* 0x000fea0003800000 */
.L_x_0:
[----:B------:R-:W-:-:S00]  /*0020*/  BRA `(.L_x_0) ;  /* 0xfffffffc00fc7947 */ /* 0x000fc0000383ffff */
[----:B------:R-:W-:-:S00]  /*0030*/  NOP ;  /* 0x0000000000007918 */ /* 0x000fc00000000000 */
        /* <DEDUP_REMOVED lines=12> */
.L_x_1:


//--------------------- .nv.shared.reserved.0     --------------------------
	.section	.nv.shared.reserved.0,"aw",@nobits
	.weak		__nv_reservedSMEM_offset_0_alias
	.size		__nv_reservedSMEM_offset_0_alias, 0, 64
	.other		__nv_reservedSMEM_offset_0_alias,@"STO_CUDA_RESERVED_SHARED STV_DEFAULT"
__nv_reservedSMEM_offset_0_alias:
	.zero		0
	.zero		64


//--------------------- .nv.constant0._Z18bgr_to_gray_kernelPhS_iiii --------------------------
	.section	.nv.constant0._Z18bgr_to_gray_kernelPhS_iiii,"a",@progbits
	.sectionflags	@""
	.align	4
.nv.constant0._Z18bgr_to_gray_kernelPhS_iiii:
	.zero		928


//--------------------- SYMBOLS --------------------------

	.type		.nv.reservedSmem.offset0,@object
	.size		.nv.reservedSmem.offset0,0x4
